	.headerflags	@"EF_CUDA_TEXMODE_UNIFIED EF_CUDA_64BIT_ADDRESS EF_CUDA_ACCELERATORS EF_CUDA_SM90 EF_CUDA_VIRTUAL_SM(EF_CUDA_SM90)"
	.elftype	@"ET_EXEC"


//--------------------- .nv.info                  --------------------------
	.section	.nv.info,"",@"SHT_CUDA_INFO"
	.align	4


	//----- nvinfo : EIATTR_REGCOUNT
	.align		4
        /*0000*/ 	.byte	0x04, 0x2f
        /*0002*/ 	.short	(.L_3 - .L_2)
	.align		4
.L_2:
        /*0004*/ 	.word	index@(triton_poi_fused__native_batch_norm_legit_no_training_convolution_relu_3)
        /*0008*/ 	.word	0x00000020


	//----- nvinfo : EIATTR_MIN_STACK_SIZE
	.align		4
.L_3:
        /*000c*/ 	.byte	0x04, 0x12
        /*000e*/ 	.short	(.L_5 - .L_4)
	.align		4
.L_4:
        /*0010*/ 	.word	index@(triton_poi_fused__native_batch_norm_legit_no_training_convolution_relu_3)
        /*0014*/ 	.word	0x00000000


	//----- nvinfo : EIATTR_FRAME_SIZE
	.align		4
.L_5:
        /*0018*/ 	.byte	0x04, 0x11
        /*001a*/ 	.short	(.L_7 - .L_6)
	.align		4
.L_6:
        /*001c*/ 	.word	index@(triton_poi_fused__native_batch_norm_legit_no_training_convolution_relu_3)
        /*0020*/ 	.word	0x00000000


	//----- nvinfo : EIATTR_MIN_STACK_SIZE
	.align		4
.L_7:
        /*0024*/ 	.byte	0x04, 0x12
        /*0026*/ 	.short	(.L_9 - .L_8)
	.align		4
.L_8:
        /*0028*/ 	.word	index@(triton_poi_fused__native_batch_norm_legit_no_training_convolution_relu_3)
        /*002c*/ 	.word	0x00000000
.L_9:


//--------------------- .nv.info.triton_poi_fused__native_batch_norm_legit_no_training_convolution_relu_3 --------------------------
	.section	.nv.info.triton_poi_fused__native_batch_norm_legit_no_training_convolution_relu_3,"",@"SHT_CUDA_INFO"
	.sectionflags	@""
	.align	4


	//----- nvinfo : EIATTR_CUDA_API_VERSION
	.align		4
        /*0000*/ 	.byte	0x04, 0x37
        /*0002*/ 	.short	(.L_11 - .L_10)
.L_10:
        /*0004*/ 	.word	0x0000007c


	//----- nvinfo : EIATTR_KPARAM_INFO
	.align		4
.L_11:
        /*0008*/ 	.byte	0x04, 0x17
        /*000a*/ 	.short	(.L_13 - .L_12)
.L_12:
        /*000c*/ 	.word	0x00000000
        /*0010*/ 	.short	0x0007
        /*0012*/ 	.short	0x0038
        /*0014*/ 	.byte	0x00, 0xf0, 0x11, 0x00


	//----- nvinfo : EIATTR_KPARAM_INFO
	.align		4
.L_13:
        /*0018*/ 	.byte	0x04, 0x17
        /*001a*/ 	.short	(.L_15 - .L_14)
.L_14:
        /*001c*/ 	.word	0x00000000
        /*0020*/ 	.short	0x0006
        /*0022*/ 	.short	0x0030
        /*0024*/ 	.byte	0x00, 0xf4, 0x21, 0x00


	//----- nvinfo : EIATTR_KPARAM_INFO
	.align		4
.L_15:
        /*0028*/ 	.byte	0x04, 0x17
        /*002a*/ 	.short	(.L_17 - .L_16)
.L_16:
        /*002c*/ 	.word	0x00000000
        /*0030*/ 	.short	0x0005
        /*0032*/ 	.short	0x0028
        /*0034*/ 	.byte	0x00, 0xf4, 0x21, 0x00


	//----- nvinfo : EIATTR_KPARAM_INFO
	.align		4
.L_17:
        /*0038*/ 	.byte	0x04, 0x17
        /*003a*/ 	.short	(.L_19 - .L_18)
.L_18:
        /*003c*/ 	.word	0x00000000
        /*0040*/ 	.short	0x0004
        /*0042*/ 	.short	0x0020
        /*0044*/ 	.byte	0x00, 0xf4, 0x21, 0x00


	//----- nvinfo : EIATTR_KPARAM_INFO
	.align		4
.L_19:
        /*0048*/ 	.byte	0x04, 0x17
        /*004a*/ 	.short	(.L_21 - .L_20)
.L_20:
        /*004c*/ 	.word	0x00000000
        /*0050*/ 	.short	0x0003
        /*0052*/ 	.short	0x0018
        /*0054*/ 	.byte	0x00, 0xf4, 0x21, 0x00


	//----- nvinfo : EIATTR_KPARAM_INFO
	.align		4
.L_21:
        /*0058*/ 	.byte	0x04, 0x17
        /*005a*/ 	.short	(.L_23 - .L_22)
.L_22:
        /*005c*/ 	.word	0x00000000
        /*0060*/ 	.short	0x0002
        /*0062*/ 	.short	0x0010
        /*0064*/ 	.byte	0x00, 0xf4, 0x21, 0x00


	//----- nvinfo : EIATTR_KPARAM_INFO
	.align		4
.L_23:
        /*0068*/ 	.byte	0x04, 0x17
        /*006a*/ 	.short	(.L_25 - .L_24)
.L_24:
        /*006c*/ 	.word	0x00000000
        /*0070*/ 	.short	0x0001
        /*0072*/ 	.short	0x0008
        /*0074*/ 	.byte	0x00, 0xf4, 0x21, 0x00


	//----- nvinfo : EIATTR_KPARAM_INFO
	.align		4
.L_25:
        /*0078*/ 	.byte	0x04, 0x17
        /*007a*/ 	.short	(.L_27 - .L_26)
.L_26:
        /*007c*/ 	.word	0x00000000
        /*0080*/ 	.short	0x0000
        /*0082*/ 	.short	0x0000
        /*0084*/ 	.byte	0x00, 0xf4, 0x21, 0x00


	//----- nvinfo : EIATTR_SPARSE_MMA_MASK
	.align		4
.L_27:
        /*0088*/ 	.byte	0x03, 0x50
        /*008a*/ 	.short	0x0000


	//----- nvinfo : EIATTR_MAXREG_COUNT
	.align		4
        /*008c*/ 	.byte	0x03, 0x1b
        /*008e*/ 	.short	0x00ff


	//----- nvinfo : EIATTR_EXIT_INSTR_OFFSETS
	.align		4
        /*0090*/ 	.byte	0x04, 0x1c
        /*0092*/ 	.short	(.L_29 - .L_28)


	//   ....[0]....
.L_28:
        /*0094*/ 	.word	0x000007b0


	//----- nvinfo : EIATTR_REQNTID
	.align		4
.L_29:
        /*0098*/ 	.byte	0x04, 0x10
        /*009a*/ 	.short	(.L_31 - .L_30)
.L_30:
        /*009c*/ 	.word	0x00000080
        /*00a0*/ 	.word	0x00000001
        /*00a4*/ 	.word	0x00000001


	//----- nvinfo : EIATTR_CBANK_PARAM_SIZE
	.align		4
.L_31:
        /*00a8*/ 	.byte	0x03, 0x19
        /*00aa*/ 	.short	0x003c


	//----- nvinfo : EIATTR_PARAM_CBANK
	.align		4
        /*00ac*/ 	.byte	0x04, 0x0a
        /*00ae*/ 	.short	(.L_33 - .L_32)
	.align		4
.L_32:
        /*00b0*/ 	.word	index@(.nv.constant0.triton_poi_fused__native_batch_norm_legit_no_training_convolution_relu_3)
        /*00b4*/ 	.short	0x0210
        /*00b6*/ 	.short	0x003c


	//----- nvinfo : EIATTR_SW_WAR
	.align		4
.L_33:
        /*00b8*/ 	.byte	0x04, 0x36
        /*00ba*/ 	.short	(.L_35 - .L_34)
.L_34:
        /*00bc*/ 	.word	0x00000008
.L_35:


//--------------------- .nv.callgraph             --------------------------
	.section	.nv.callgraph,"",@"SHT_CUDA_CALLGRAPH"
	.align	4
	.sectionentsize	8
	.align		4
        /*0000*/ 	.word	0x00000000
	.align		4
        /*0004*/ 	.word	0xffffffff
	.align		4
        /*0008*/ 	.word	0x00000000
	.align		4
        /*000c*/ 	.word	0xfffffffe
	.align		4
        /*0010*/ 	.word	0x00000000
	.align		4
        /*0014*/ 	.word	0xfffffffd
	.align		4
        /*0018*/ 	.word	0x00000000
	.align		4
        /*001c*/ 	.word	0xfffffffc


//--------------------- .nv.constant4             --------------------------
	.section	.nv.constant4,"a",@progbits
	.align	8
	.align		8
.nv.constant4:
        /*0000*/ 	.dword	_$_str
	.align		8
        /*0008*/ 	.dword	_$_str_$_2


//--------------------- .text.triton_poi_fused__native_batch_norm_legit_no_training_convolution_relu_3 --------------------------
	.section	.text.triton_poi_fused__native_batch_norm_legit_no_training_convolution_relu_3,"ax",@progbits
	.align	128
        .global         triton_poi_fused__native_batch_norm_legit_no_training_convolution_relu_3
        .type           triton_poi_fused__native_batch_norm_legit_no_training_convolution_relu_3,@function
        .size           triton_poi_fused__native_batch_norm_legit_no_training_convolution_relu_3,(.L_x_1 - triton_poi_fused__native_batch_norm_legit_no_training_convolution_relu_3)
        .other          triton_poi_fused__native_batch_norm_legit_no_training_convolution_relu_3,@"STO_CUDA_ENTRY STV_DEFAULT"
triton_poi_fused__native_batch_norm_legit_no_training_convolution_relu_3:
.text.triton_poi_fused__native_batch_norm_legit_no_training_convolution_relu_3:
[----:B------:R-:W-:Y:S01]  /*0000*/  LDC R1, c[0x0][0x28] ;  /* 0x00000a00ff017b82 */ /* 0x000fe20000000800 */
[----:B------:R-:W1:Y:S01]  /*0010*/  S2R R0, SR_TID.X ;  /* 0x0000000000007919 */ /* 0x000e620000002100 */
[----:B------:R-:W-:-:S06]  /*0020*/  ULDC.64 UR4, c[0x0][0x208] ;  /* 0x0000820000047ab9 */ /* 0x000fcc0000000a00 */
[----:B------:R-:W2:Y:S01]  /*0030*/  LDC.64 R28, c[0x0][0x218] ;  /* 0x00008600ff1c7b82 */ /* 0x000ea20000000a00 */
[----:B------:R-:W3:Y:S07]  /*0040*/  S2R R5, SR_CTAID.X ;  /* 0x0000000000057919 */ /* 0x000eee0000002500 */
[----:B------:R-:W4:Y:S08]  /*0050*/  LDC.64 R26, c[0x0][0x220] ;  /* 0x00008800ff1a7b82 */ /* 0x000f300000000a00 */
[----:B------:R-:W5:Y:S01]  /*0060*/  LDC.64 R22, c[0x0][0x230] ;  /* 0x00008c00ff167b82 */ /* 0x000f620000000a00 */
[----:B-1----:R-:W-:-:S02]  /*0070*/  SHF.L.U32 R0, R0, 0x2, RZ ;  /* 0x0000000200007819 */ /* 0x002fc400000006ff */
[----:B---3--:R-:W-:Y:S02]  /*0080*/  SHF.R.S32.HI R3, RZ, 0x15, R5 ;  /* 0x00000015ff037819 */ /* 0x008fe40000011405 */
[----:B------:R-:W-:Y:S02]  /*0090*/  LOP3.LUT R0, R0, 0x1fc, RZ, 0xc0, !PT ;  /* 0x000001fc00007812 */ /* 0x000fe400078ec0ff */
[----:B------:R-:W-:Y:S02]  /*00a0*/  SGXT R3, R3, 0x1 ;  /* 0x000000010303781a */ /* 0x000fe40000000200 */
[----:B------:R-:W-:Y:S02]  /*00b0*/  LEA R0, R5, R0, 0xa ;  /* 0x0000000005007211 */ /* 0x000fe400078e50ff */
[----:B------:R-:W1:Y:S02]  /*00c0*/  LDC.64 R4, c[0x0][0x228] ;  /* 0x00008a00ff047b82 */ /* 0x000e640000000a00 */
[----:B------:R-:W-:-:S04]  /*00d0*/  LEA.HI R3, R3, R0, RZ, 0x9 ;  /* 0x0000000003037211 */ /* 0x000fc800078f48ff */
[----:B------:R-:W-:Y:S02]  /*00e0*/  SHF.R.S32.HI R9, RZ, 0x9, R3 ;  /* 0x00000009ff097819 */ /* 0x000fe40000011403 */
[----:B------:R-:W-:Y:S02]  /*00f0*/  IADD3 R3, R3, 0x200, RZ ;  /* 0x0000020003037810 */ /* 0x000fe40007ffe0ff */
[----:B------:R-:W-:Y:S02]  /*0100*/  LEA.HI R2, R9, R9, RZ, 0x9 ;  /* 0x0000000909027211 */ /* 0x000fe400078f48ff */
[----:B------:R-:W-:Y:S02]  /*0110*/  SHF.R.S32.HI R3, RZ, 0x9, R3 ;  /* 0x00000009ff037819 */ /* 0x000fe40000011403 */
[----:B------:R-:W-:Y:S02]  /*0120*/  LOP3.LUT R2, R2, 0xfffffe00, RZ, 0xc0, !PT ;  /* 0xfffffe0002027812 */ /* 0x000fe400078ec0ff */
[----:B------:R-:W-:-:S02]  /*0130*/  LEA.HI R6, R3, R3, RZ, 0x9 ;  /* 0x0000000303067211 */ /* 0x000fc400078f48ff */
[----:B------:R-:W-:Y:S02]  /*0140*/  IADD3 R9, R9, -R2, RZ ;  /* 0x8000000209097210 */ /* 0x000fe40007ffe0ff */
[----:B------:R-:W-:-:S04]  /*0150*/  LOP3.LUT R6, R6, 0xfffffe00, RZ, 0xc0, !PT ;  /* 0xfffffe0006067812 */ /* 0x000fc800078ec0ff */
[----:B------:R-:W-:Y:S01]  /*0160*/  IADD3 R3, R3, -R6, RZ ;  /* 0x8000000603037210 */ /* 0x000fe20007ffe0ff */
[--C-:B-1----:R-:W-:Y:S01]  /*0170*/  IMAD.WIDE R12, R9, 0x4, R4.reuse ;  /* 0x00000004090c7825 */ /* 0x102fe200078e0204 */
[----:B------:R-:W1:Y:S03]  /*0180*/  LDC.64 R6, c[0x0][0x210] ;  /* 0x00008400ff067b82 */ /* 0x000e660000000a00 */
[----:B------:R-:W-:Y:S01]  /*0190*/  IMAD.WIDE R24, R3, 0x4, R4 ;  /* 0x0000000403187825 */ /* 0x000fe200078e0204 */
[----:B------:R-:W3:Y:S04]  /*01a0*/  LDG.E.EL R21, desc[UR4][R12.64] ;  /* 0x000000040c157981 */ /* 0x000ee8000c2e1900 */
[----:B------:R-:W5:Y:S01]  /*01b0*/  LDC.64 R4, c[0x0][0x238] ;  /* 0x00008e00ff047b82 */ /* 0x000f620000000a00 */
[----:B------:R-:W3:Y:S01]  /*01c0*/  LDG.E.EL R24, desc[UR4][R24.64] ;  /* 0x0000000418187981 */ /* 0x000ee2000c2e1900 */
[----:B--2---:R-:W-:-:S05]  /*01d0*/  IMAD.WIDE R10, R9, 0x4, R28 ;  /* 0x00000004090a7825 */ /* 0x004fca00078e021c */
[----:B------:R4:W2:Y:S01]  /*01e0*/  LDG.E.EL R19, desc[UR4][R10.64] ;  /* 0x000000040a137981 */ /* 0x0008a2000c2e1900 */
[----:B-1----:R-:W-:-:S04]  /*01f0*/  IMAD.WIDE R6, R0, 0x4, R6 ;  /* 0x0000000400067825 */ /* 0x002fc800078e0206 */
[C---:B----4-:R-:W-:Y:S01]  /*0200*/  IMAD.WIDE R10, R9.reuse, 0x4, R26 ;  /* 0x00000004090a7825 */ /* 0x050fe200078e021a */
[----:B------:R-:W2:Y:S04]  /*0210*/  LDG.E.128 R12, desc[UR4][R6.64] ;  /* 0x00000004060c7981 */ /* 0x000ea8000c1e1d00 */
[----:B------:R-:W4:Y:S01]  /*0220*/  LDG.E.EL R18, desc[UR4][R10.64] ;  /* 0x000000040a127981 */ /* 0x000f22000c2e1900 */
[----:B-----5:R-:W-:-:S04]  /*0230*/  IMAD.WIDE R16, R9, 0x4, R22 ;  /* 0x0000000409107825 */ /* 0x020fc800078e0216 */
[----:B0-----:R-:W-:Y:S02]  /*0240*/  IMAD.WIDE R8, R9, 0x4, R4 ;  /* 0x0000000409087825 */ /* 0x001fe400078e0204 */
[----:B------:R-:W5:Y:S02]  /*0250*/  LDG.E.EL R17, desc[UR4][R16.64] ;  /* 0x0000000410117981 */ /* 0x000f64000c2e1900 */
[C---:B------:R-:W-:Y:S02]  /*0260*/  IMAD.WIDE R28, R3.reuse, 0x4, R28 ;  /* 0x00000004031c7825 */ /* 0x040fe400078e021c */
[----:B------:R-:W5:Y:S02]  /*0270*/  LDG.E.EL R20, desc[UR4][R8.64] ;  /* 0x0000000408147981 */ /* 0x000f64000c2e1900 */
[C---:B------:R-:W-:Y:S02]  /*0280*/  IMAD.WIDE R26, R3.reuse, 0x4, R26 ;  /* 0x00000004031a7825 */ /* 0x040fe400078e021a */
[----:B------:R0:W5:Y:S04]  /*0290*/  LDG.E.EL R16, desc[UR4][R28.64] ;  /* 0x000000041c107981 */ /* 0x000168000c2e1900 */
[----:B------:R-:W5:Y:S01]  /*02a0*/  LDG.E.128 R8, desc[UR4][R6.64+0x800] ;  /* 0x0008000406087981 */ /* 0x000f62000c1e1d00 */
[----:B------:R-:W-:-:S03]  /*02b0*/  IMAD.WIDE R4, R3, 0x4, R4 ;  /* 0x0000000403047825 */ /* 0x000fc600078e0204 */
[----:B------:R-:W5:Y:S01]  /*02c0*/  LDG.E.EL R2, desc[UR4][R26.64] ;  /* 0x000000041a027981 */ /* 0x000f62000c2e1900 */
[----:B------:R-:W-:-:S03]  /*02d0*/  IMAD.WIDE R22, R3, 0x4, R22 ;  /* 0x0000000403167825 */ /* 0x000fc600078e0216 */
[----:B------:R-:W5:Y:S04]  /*02e0*/  LDG.E.EL R4, desc[UR4][R4.64] ;  /* 0x0000000404047981 */ /* 0x000f68000c2e1900 */
[----:B------:R1:W5:Y:S01]  /*02f0*/  LDG.E.EL R3, desc[UR4][R22.64] ;  /* 0x0000000416037981 */ /* 0x000362000c2e1900 */
[----:B---3--:R-:W-:Y:S01]  /*0300*/  FADD R21, R21, 9.9999997473787516356e-06 ;  /* 0x3727c5ac15157421 */ /* 0x008fe20000000000 */
[----:B------:R-:W-:-:S03]  /*0310*/  FADD R24, R24, 9.9999997473787516356e-06 ;  /* 0x3727c5ac18187421 */ /* 0x000fc60000000000 */
[----:B------:R-:W3:Y:S08]  /*0320*/  MUFU.SQRT R25, R21 ;  /* 0x0000001500197308 */ /* 0x000ef00000002000 */
[----:B0-----:R-:W0:Y:S01]  /*0330*/  MUFU.SQRT R28, R24 ;  /* 0x00000018001c7308 */ /* 0x001e220000002000 */
[C---:B---3--:R-:W-:Y:S02]  /*0340*/  FSETP.GT.AND P0, PT, R25.reuse, 8.50705917302346158658e+37, PT ;  /* 0x7e8000001900780b */ /* 0x048fe40003f04000 */
[----:B------:R-:W-:-:S02]  /*0350*/  FSETP.GEU.AND P2, PT, R25, 1.175494350822287508e-38, PT ;  /* 0x008000001900780b */ /* 0x000fc40003f4e000 */
[C---:B0-----:R-:W-:Y:S02]  /*0360*/  FSETP.GT.AND P1, PT, R28.reuse, 8.50705917302346158658e+37, PT ;  /* 0x7e8000001c00780b */ /* 0x041fe40003f24000 */
[----:B------:R-:W-:-:S07]  /*0370*/  FSETP.GEU.AND P3, PT, R28, 1.175494350822287508e-38, PT ;  /* 0x008000001c00780b */ /* 0x000fce0003f6e000 */
[----:B------:R-:W-:Y:S01]  /*0380*/  @P0 FMUL R25, R25, 0.25 ;  /* 0x3e80000019190820 */ /* 0x000fe20000400000 */
[----:B------:R-:W-:-:S03]  /*0390*/  HFMA2.MMA R24, -RZ, RZ, 1.625, 0 ;  /* 0x3e800000ff187435 */ /* 0x000fc600000001ff */
[----:B------:R-:W-:Y:S01]  /*03a0*/  @!P2 FMUL R25, R25, 16777216 ;  /* 0x4b8000001919a820 */ /* 0x000fe20000400000 */
[----:B------:R-:W-:-:S04]  /*03b0*/  @P1 FMUL R28, R28, 0.25 ;  /* 0x3e8000001c1c1820 */ /* 0x000fc80000400000 */
[----:B------:R-:W-:Y:S01]  /*03c0*/  @!P3 FMUL R28, R28, 16777216 ;  /* 0x4b8000001c1cb820 */ /* 0x000fe20000400000 */
[----:B------:R-:W0:Y:S01]  /*03d0*/  MUFU.RCP R25, R25 ;  /* 0x0000001900197308 */ /* 0x000e220000001000 */
[----:B-1----:R-:W-:-:S07]  /*03e0*/  FSEL R22, R24, 1, P0 ;  /* 0x3f80000018167808 */ /* 0x002fce0000000000 */
[----:B------:R1:W3:Y:S01]  /*03f0*/  MUFU.RCP R5, R28 ;  /* 0x0000001c00057308 */ /* 0x0002e20000001000 */
[----:B------:R-:W-:Y:S01]  /*0400*/  FSEL R24, R24, 1, P1 ;  /* 0x3f80000018187808 */ /* 0x000fe20000800000 */
[----:B------:R-:W-:Y:S01]  /*0410*/  @!P2 FMUL R22, R22, 16777216 ;  /* 0x4b8000001616a820 */ /* 0x000fe20000400000 */
[--C-:B--2---:R-:W-:Y:S01]  /*0420*/  FADD R13, R13, R19.reuse ;  /* 0x000000130d0d7221 */ /* 0x104fe20000000000 */
[--C-:B------:R-:W-:Y:S01]  /*0430*/  FADD R12, R12, R19.reuse ;  /* 0x000000130c0c7221 */ /* 0x100fe20000000000 */
[--C-:B------:R-:W-:Y:S01]  /*0440*/  FADD R14, R14, R19.reuse ;  /* 0x000000130e0e7221 */ /* 0x100fe20000000000 */
[----:B------:R-:W-:Y:S01]  /*0450*/  @!P3 FMUL R24, R24, 16777216 ;  /* 0x4b8000001818b820 */ /* 0x000fe20000400000 */
[----:B------:R-:W-:Y:S01]  /*0460*/  FADD R15, R15, R19 ;  /* 0x000000130f0f7221 */ /* 0x000fe20000000000 */
[----:B0-----:R-:W-:Y:S01]  /*0470*/  FMUL R21, R25, R22 ;  /* 0x0000001619157220 */ /* 0x001fe20000400000 */
[C---:B----4-:R-:W-:Y:S01]  /*0480*/  FADD R22, -R18.reuse, R12 ;  /* 0x0000000c12167221 */ /* 0x050fe20000000100 */
[C---:B------:R-:W-:Y:S01]  /*0490*/  FADD R26, -R18.reuse, R14 ;  /* 0x0000000e121a7221 */ /* 0x040fe20000000100 */
[C---:B-1----:R-:W-:Y:S01]  /*04a0*/  FADD R28, -R18.reuse, R15 ;  /* 0x0000000f121c7221 */ /* 0x042fe20000000100 */
[----:B---3--:R-:W-:Y:S01]  /*04b0*/  FMUL R5, R5, R24 ;  /* 0x0000001805057220 */ /* 0x008fe20000400000 */
[----:B------:R-:W-:-:S02]  /*04c0*/  FADD R24, -R18, R13 ;  /* 0x0000000d12187221 */ /* 0x000fc40000000100 */
[----:B------:R-:W0:Y:S01]  /*04d0*/  LDC.64 R18, c[0x0][0x240] ;  /* 0x00009000ff127b82 */ /* 0x000e220000000a00 */
[C---:B------:R-:W-:Y:S01]  /*04e0*/  FMUL R27, R21.reuse, R22 ;  /* 0x00000016151b7220 */ /* 0x040fe20000400000 */
[C---:B------:R-:W-:Y:S01]  /*04f0*/  FMUL R24, R21.reuse, R24 ;  /* 0x0000001815187220 */ /* 0x040fe20000400000 */
[C---:B------:R-:W-:Y:S01]  /*0500*/  FMUL R23, R21.reuse, R26 ;  /* 0x0000001a15177220 */ /* 0x040fe20000400000 */
[----:B------:R-:W-:Y:S01]  /*0510*/  FMUL R25, R21, R28 ;  /* 0x0000001c15197220 */ /* 0x000fe20000400000 */
[--C-:B-----5:R-:W-:Y:S01]  /*0520*/  FADD R9, R9, R16.reuse ;  /* 0x0000001009097221 */ /* 0x120fe20000000000 */
[--C-:B------:R-:W-:Y:S01]  /*0530*/  FADD R8, R8, R16.reuse ;  /* 0x0000001008087221 */ /* 0x100fe20000000000 */
[--C-:B------:R-:W-:Y:S01]  /*0540*/  FADD R10, R10, R16.reuse ;  /* 0x000000100a0a7221 */ /* 0x100fe20000000000 */
[----:B------:R-:W-:Y:S01]  /*0550*/  FADD R11, R11, R16 ;  /* 0x000000100b0b7221 */ /* 0x000fe20000000000 */
[C-C-:B------:R-:W-:Y:S01]  /*0560*/  FFMA R22, R17.reuse, R24, R20.reuse ;  /* 0x0000001811167223 */ /* 0x140fe20000000014 */
[C-C-:B------:R-:W-:Y:S01]  /*0570*/  FFMA R21, R17.reuse, R27, R20.reuse ;  /* 0x0000001b11157223 */ /* 0x140fe20000000014 */
[C-C-:B------:R-:W-:Y:S01]  /*0580*/  FFMA R23, R17.reuse, R23, R20.reuse ;  /* 0x0000001711177223 */ /* 0x140fe20000000014 */
[----:B------:R-:W-:Y:S01]  /*0590*/  FFMA R17, R17, R25, R20 ;  /* 0x0000001911117223 */ /* 0x000fe20000000014 */
[C---:B------:R-:W-:Y:S01]  /*05a0*/  FADD R20, -R2.reuse, R9 ;  /* 0x0000000902147221 */ /* 0x040fe20000000100 */
[C---:B------:R-:W-:Y:S01]  /*05b0*/  FADD R16, -R2.reuse, R8 ;  /* 0x0000000802107221 */ /* 0x040fe20000000100 */
[C---:B------:R-:W-:Y:S01]  /*05c0*/  FADD R24, -R2.reuse, R10 ;  /* 0x0000000a02187221 */ /* 0x040fe20000000100 */
[----:B------:R-:W-:Y:S01]  /*05d0*/  FADD R2, -R2, R11 ;  /* 0x0000000b02027221 */ /* 0x000fe20000000100 */
[C---:B------:R-:W-:Y:S01]  /*05e0*/  FMUL R20, R5.reuse, R20 ;  /* 0x0000001405147220 */ /* 0x040fe20000400000 */
[C---:B------:R-:W-:Y:S01]  /*05f0*/  FMUL R29, R5.reuse, R16 ;  /* 0x00000010051d7220 */ /* 0x040fe20000400000 */
[C---:B------:R-:W-:Y:S01]  /*0600*/  FMUL R27, R5.reuse, R24 ;  /* 0x00000018051b7220 */ /* 0x040fe20000400000 */
[----:B------:R-:W-:Y:S01]  /*0610*/  FMUL R25, R5, R2 ;  /* 0x0000000205197220 */ /* 0x000fe20000400000 */
[C-C-:B------:R-:W-:Y:S01]  /*0620*/  FFMA R5, R3.reuse, R20, R4.reuse ;  /* 0x0000001403057223 */ /* 0x140fe20000000004 */
[C-C-:B------:R-:W-:Y:S01]  /*0630*/  FFMA R20, R3.reuse, R29, R4.reuse ;  /* 0x0000001d03147223 */ /* 0x140fe20000000004 */
[C-C-:B------:R-:W-:Y:S01]  /*0640*/  FFMA R24, R3.reuse, R27, R4.reuse ;  /* 0x0000001b03187223 */ /* 0x140fe20000000004 */
[----:B------:R-:W-:Y:S01]  /*0650*/  FFMA R25, R3, R25, R4 ;  /* 0x0000001903197223 */ /* 0x000fe20000000004 */
[----:B------:R-:W-:Y:S01]  /*0660*/  FSETP.GEU.AND P6, PT, R17, RZ, PT ;  /* 0x000000ff1100720b */ /* 0x000fe20003fce000 */
[----:B0-----:R-:W-:Y:S01]  /*0670*/  IMAD.WIDE R2, R0, 0x4, R18 ;  /* 0x0000000400027825 */ /* 0x001fe200078e0212 */
[----:B------:R-:W-:-:S02]  /*0680*/  FSETP.GEU.AND P0, PT, R23, RZ, PT ;  /* 0x000000ff1700720b */ /* 0x000fc40003f0e000 */
[----:B------:R-:W-:Y:S02]  /*0690*/  FSETP.GEU.AND P1, PT, R22, RZ, PT ;  /* 0x000000ff1600720b */ /* 0x000fe40003f2e000 */
[----:B------:R-:W-:Y:S02]  /*06a0*/  FSETP.GEU.AND P2, PT, R21, RZ, PT ;  /* 0x000000ff1500720b */ /* 0x000fe40003f4e000 */
[----:B------:R-:W-:Y:S02]  /*06b0*/  SEL R19, R17, RZ, P6 ;  /* 0x000000ff11137207 */ /* 0x000fe40003000000 */
[----:B------:R-:W-:Y:S02]  /*06c0*/  FSETP.GEU.AND P3, PT, R25, RZ, PT ;  /* 0x000000ff1900720b */ /* 0x000fe40003f6e000 */
[----:B------:R-:W-:Y:S02]  /*06d0*/  FSETP.GEU.AND P4, PT, R24, RZ, PT ;  /* 0x000000ff1800720b */ /* 0x000fe40003f8e000 */
[----:B------:R-:W-:-:S02]  /*06e0*/  FSETP.GEU.AND P5, PT, R5, RZ, PT ;  /* 0x000000ff0500720b */ /* 0x000fc40003fae000 */
[----:B------:R-:W-:Y:S02]  /*06f0*/  FSETP.GEU.AND P6, PT, R20, RZ, PT ;  /* 0x000000ff1400720b */ /* 0x000fe40003fce000 */
[----:B------:R-:W-:Y:S02]  /*0700*/  SEL R18, R23, RZ, P0 ;  /* 0x000000ff17127207 */ /* 0x000fe40000000000 */
[----:B------:R-:W-:Y:S02]  /*0710*/  SEL R17, R22, RZ, P1 ;  /* 0x000000ff16117207 */ /* 0x000fe40000800000 */
[----:B------:R-:W-:Y:S02]  /*0720*/  SEL R16, R21, RZ, P2 ;  /* 0x000000ff15107207 */ /* 0x000fe40001000000 */
[----:B------:R-:W-:Y:S02]  /*0730*/  SEL R23, R25, RZ, P3 ;  /* 0x000000ff19177207 */ /* 0x000fe40001800000 */
[----:B------:R-:W-:-:S02]  /*0740*/  SEL R22, R24, RZ, P4 ;  /* 0x000000ff18167207 */ /* 0x000fc40002000000 */
[----:B------:R-:W-:Y:S02]  /*0750*/  SEL R21, R5, RZ, P5 ;  /* 0x000000ff05157207 */ /* 0x000fe40002800000 */
[----:B------:R-:W-:Y:S01]  /*0760*/  SEL R20, R20, RZ, P6 ;  /* 0x000000ff14147207 */ /* 0x000fe20003000000 */
[----:B------:R-:W-:Y:S04]  /*0770*/  STG.E.128 desc[UR4][R6.64], R12 ;  /* 0x0000000c06007986 */ /* 0x000fe8000c101d04 */
[----:B------:R-:W-:Y:S04]  /*0780*/  STG.E.128 desc[UR4][R6.64+0x800], R8 ;  /* 0x0008000806007986 */ /* 0x000fe8000c101d04 */
[----:B------:R-:W-:Y:S04]  /*0790*/  STG.E.128 desc[UR4][R2.64], R16 ;  /* 0x0000001002007986 */ /* 0x000fe8000c101d04 */
[----:B------:R-:W-:Y:S01]  /*07a0*/  STG.E.128 desc[UR4][R2.64+0x800], R20 ;  /* 0x0008001402007986 */ /* 0x000fe2000c101d04 */
[----:B------:R-:W-:Y:S05]  /*07b0*/  EXIT ;  /* 0x000000000000794d */ /* 0x000fea0003800000 */
.L_x_0:
[----:B------:R-:W-:-:S00]  /*07c0*/  BRA `(.L_x_0) ;  /* 0xfffffffc00fc7947 */ /* 0x000fc0000383ffff */
[----:B------:R-:W-:-:S00]  /*07d0*/  NOP ;  /* 0x0000000000007918 */ /* 0x000fc00000000000 */
        /* <DEDUP_REMOVED lines=10> */
.L_x_1:


//--------------------- .nv.global.init           --------------------------
	.section	.nv.global.init,"aw",@progbits
.nv.global.init:
	.type		_$_str,@object
	.size		_$_str,(_$_str_$_2 - _$_str)
_$_str:
        /*0000*/ 	.byte	0x5f, 0x5f, 0x43, 0x55, 0x44, 0x41, 0x5f, 0x46, 0x54, 0x5a, 0x00
	.type		_$_str_$_2,@object
	.size		_$_str_$_2,(.L_1 - _$_str_$_2)
_$_str_$_2:
        /*000b*/ 	.byte	0x5f, 0x5f, 0x43, 0x55, 0x44, 0x41, 0x5f, 0x50, 0x52, 0x45, 0x43, 0x5f, 0x53, 0x51, 0x52, 0x54
        /*001b*/ 	.byte	0x00
.L_1:


//--------------------- .nv.constant0.triton_poi_fused__native_batch_norm_legit_no_training_convolution_relu_3 --------------------------
	.section	.nv.constant0.triton_poi_fused__native_batch_norm_legit_no_training_convolution_relu_3,"a",@progbits
	.sectionflags	@""
	.align	4
.nv.constant0.triton_poi_fused__native_batch_norm_legit_no_training_convolution_relu_3:
	.zero		588
